//
// Generated by NVIDIA NVVM Compiler
//
// Compiler Build ID: CL-36424714
// Cuda compilation tools, release 13.0, V13.0.88
// Based on NVVM 20.0.0
//

.version 9.0
.target sm_100
.address_size 64

	// .globl	_Z24image_convolution_kernelPfS_S_iiii

.visible .entry _Z24image_convolution_kernelPfS_S_iiii(
	.param .u64 .ptr .align 1 _Z24image_convolution_kernelPfS_S_iiii_param_0,
	.param .u64 .ptr .align 1 _Z24image_convolution_kernelPfS_S_iiii_param_1,
	.param .u64 .ptr .align 1 _Z24image_convolution_kernelPfS_S_iiii_param_2,
	.param .u32 _Z24image_convolution_kernelPfS_S_iiii_param_3,
	.param .u32 _Z24image_convolution_kernelPfS_S_iiii_param_4,
	.param .u32 _Z24image_convolution_kernelPfS_S_iiii_param_5,
	.param .u32 _Z24image_convolution_kernelPfS_S_iiii_param_6
)
{
	.reg .pred 	%p<30>;
	.reg .b32 	%r<113>;
	.reg .b32 	%f<74>;
	.reg .b64 	%rd<58>;

	ld.param.u64 	%rd4, [_Z24image_convolution_kernelPfS_S_iiii_param_0];
	ld.param.u64 	%rd5, [_Z24image_convolution_kernelPfS_S_iiii_param_2];
	ld.param.u32 	%r22, [_Z24image_convolution_kernelPfS_S_iiii_param_3];
	ld.param.u32 	%r26, [_Z24image_convolution_kernelPfS_S_iiii_param_4];
	ld.param.u32 	%r24, [_Z24image_convolution_kernelPfS_S_iiii_param_5];
	ld.param.u32 	%r25, [_Z24image_convolution_kernelPfS_S_iiii_param_6];
	cvta.to.global.u64 	%rd1, %rd5;
	cvta.to.global.u64 	%rd2, %rd4;
	mov.u32 	%r27, %tid.x;
	mov.u32 	%r28, %ctaid.x;
	mov.u32 	%r29, %ntid.x;
	mad.lo.s32 	%r1, %r28, %r29, %r27;
	mov.u32 	%r30, %tid.y;
	mov.u32 	%r31, %ctaid.y;
	mov.u32 	%r32, %ntid.y;
	mad.lo.s32 	%r33, %r31, %r32, %r30;
	setp.ge.s32 	%p1, %r1, %r22;
	setp.ge.s32 	%p2, %r33, %r26;
	or.pred  	%p3, %p1, %p2;
	mov.f32 	%f72, 0f00000000;
	@%p3 bra 	$L__BB0_17;
	setp.lt.s32 	%p4, %r25, 1;
	@%p4 bra 	$L__BB0_16;
	setp.lt.s32 	%p5, %r24, 1;
	shr.u32 	%r34, %r24, 1;
	sub.s32 	%r3, %r1, %r34;
	add.s32 	%r4, %r22, -1;
	@%p5 bra 	$L__BB0_16;
	and.b32  	%r5, %r24, 7;
	and.b32  	%r6, %r24, 3;
	and.b32  	%r7, %r24, 2147483640;
	and.b32  	%r8, %r24, 1;
	add.s32 	%r9, %r26, -1;
	shr.u32 	%r36, %r25, 1;
	sub.s32 	%r10, %r33, %r36;
	mov.f32 	%f72, 0f00000000;
	mov.b32 	%r108, 0;
$L__BB0_4:
	setp.lt.u32 	%p6, %r24, 8;
	add.s32 	%r38, %r10, %r108;
	max.s32 	%r39, %r38, 0;
	setp.lt.s32 	%p7, %r39, %r26;
	selp.b32 	%r40, %r39, %r9, %p7;
	mul.lo.s32 	%r12, %r108, %r24;
	mul.lo.s32 	%r13, %r40, %r22;
	mov.b32 	%r111, 0;
	@%p6 bra 	$L__BB0_7;
	mov.b32 	%r109, 0;
$L__BB0_6:
	.pragma "nounroll";
	add.s32 	%r42, %r3, %r109;
	max.s32 	%r43, %r42, 0;
	setp.lt.s32 	%p8, %r43, %r22;
	selp.b32 	%r44, %r43, %r4, %p8;
	add.s32 	%r45, %r109, %r12;
	add.s32 	%r46, %r44, %r13;
	mul.wide.s32 	%rd6, %r46, 4;
	add.s64 	%rd7, %rd2, %rd6;
	ld.global.f32 	%f19, [%rd7];
	mul.wide.u32 	%rd8, %r45, 4;
	add.s64 	%rd9, %rd1, %rd8;
	ld.global.f32 	%f20, [%rd9];
	fma.rn.f32 	%f21, %f19, %f20, %f72;
	add.s32 	%r47, %r42, 1;
	max.s32 	%r48, %r47, 0;
	setp.lt.s32 	%p9, %r48, %r22;
	selp.b32 	%r49, %r48, %r4, %p9;
	add.s32 	%r50, %r49, %r13;
	mul.wide.s32 	%rd10, %r50, 4;
	add.s64 	%rd11, %rd2, %rd10;
	ld.global.f32 	%f22, [%rd11];
	ld.global.f32 	%f23, [%rd9+4];
	fma.rn.f32 	%f24, %f22, %f23, %f21;
	add.s32 	%r51, %r42, 2;
	max.s32 	%r52, %r51, 0;
	setp.lt.s32 	%p10, %r52, %r22;
	selp.b32 	%r53, %r52, %r4, %p10;
	add.s32 	%r54, %r53, %r13;
	mul.wide.s32 	%rd12, %r54, 4;
	add.s64 	%rd13, %rd2, %rd12;
	ld.global.f32 	%f25, [%rd13];
	ld.global.f32 	%f26, [%rd9+8];
	fma.rn.f32 	%f27, %f25, %f26, %f24;
	add.s32 	%r55, %r42, 3;
	max.s32 	%r56, %r55, 0;
	setp.lt.s32 	%p11, %r56, %r22;
	selp.b32 	%r57, %r56, %r4, %p11;
	add.s32 	%r58, %r57, %r13;
	mul.wide.s32 	%rd14, %r58, 4;
	add.s64 	%rd15, %rd2, %rd14;
	ld.global.f32 	%f28, [%rd15];
	ld.global.f32 	%f29, [%rd9+12];
	fma.rn.f32 	%f30, %f28, %f29, %f27;
	add.s32 	%r59, %r42, 4;
	max.s32 	%r60, %r59, 0;
	setp.lt.s32 	%p12, %r60, %r22;
	selp.b32 	%r61, %r60, %r4, %p12;
	add.s32 	%r62, %r61, %r13;
	mul.wide.s32 	%rd16, %r62, 4;
	add.s64 	%rd17, %rd2, %rd16;
	ld.global.f32 	%f31, [%rd17];
	ld.global.f32 	%f32, [%rd9+16];
	fma.rn.f32 	%f33, %f31, %f32, %f30;
	add.s32 	%r63, %r42, 5;
	max.s32 	%r64, %r63, 0;
	setp.lt.s32 	%p13, %r64, %r22;
	selp.b32 	%r65, %r64, %r4, %p13;
	add.s32 	%r66, %r65, %r13;
	mul.wide.s32 	%rd18, %r66, 4;
	add.s64 	%rd19, %rd2, %rd18;
	ld.global.f32 	%f34, [%rd19];
	ld.global.f32 	%f35, [%rd9+20];
	fma.rn.f32 	%f36, %f34, %f35, %f33;
	add.s32 	%r67, %r42, 6;
	max.s32 	%r68, %r67, 0;
	setp.lt.s32 	%p14, %r68, %r22;
	selp.b32 	%r69, %r68, %r4, %p14;
	add.s32 	%r70, %r69, %r13;
	mul.wide.s32 	%rd20, %r70, 4;
	add.s64 	%rd21, %rd2, %rd20;
	ld.global.f32 	%f37, [%rd21];
	ld.global.f32 	%f38, [%rd9+24];
	fma.rn.f32 	%f39, %f37, %f38, %f36;
	add.s32 	%r71, %r42, 7;
	max.s32 	%r72, %r71, 0;
	setp.lt.s32 	%p15, %r72, %r22;
	selp.b32 	%r73, %r72, %r4, %p15;
	add.s32 	%r74, %r73, %r13;
	mul.wide.s32 	%rd22, %r74, 4;
	add.s64 	%rd23, %rd2, %rd22;
	ld.global.f32 	%f40, [%rd23];
	ld.global.f32 	%f41, [%rd9+28];
	fma.rn.f32 	%f72, %f40, %f41, %f39;
	add.s32 	%r109, %r109, 8;
	setp.ne.s32 	%p16, %r109, %r7;
	mov.u32 	%r111, %r7;
	@%p16 bra 	$L__BB0_6;
$L__BB0_7:
	setp.eq.s32 	%p17, %r5, 0;
	@%p17 bra 	$L__BB0_15;
	add.s32 	%r75, %r5, -1;
	setp.lt.u32 	%p18, %r75, 3;
	@%p18 bra 	$L__BB0_10;
	add.s32 	%r76, %r3, %r111;
	max.s32 	%r77, %r76, 0;
	setp.lt.s32 	%p19, %r77, %r22;
	selp.b32 	%r78, %r77, %r4, %p19;
	add.s32 	%r79, %r111, %r12;
	add.s32 	%r80, %r78, %r13;
	mul.wide.s32 	%rd24, %r80, 4;
	add.s64 	%rd25, %rd2, %rd24;
	ld.global.f32 	%f43, [%rd25];
	mul.wide.u32 	%rd26, %r79, 4;
	add.s64 	%rd27, %rd1, %rd26;
	ld.global.f32 	%f44, [%rd27];
	fma.rn.f32 	%f45, %f43, %f44, %f72;
	add.s32 	%r81, %r76, 1;
	max.s32 	%r82, %r81, 0;
	setp.lt.s32 	%p20, %r82, %r22;
	selp.b32 	%r83, %r82, %r4, %p20;
	add.s32 	%r84, %r83, %r13;
	mul.wide.s32 	%rd28, %r84, 4;
	add.s64 	%rd29, %rd2, %rd28;
	ld.global.f32 	%f46, [%rd29];
	cvt.u64.u32 	%rd30, %r12;
	cvt.u64.u32 	%rd31, %r111;
	add.s64 	%rd32, %rd31, %rd30;
	shl.b64 	%rd33, %rd32, 2;
	add.s64 	%rd34, %rd1, %rd33;
	ld.global.f32 	%f47, [%rd34+4];
	fma.rn.f32 	%f48, %f46, %f47, %f45;
	add.s32 	%r85, %r76, 2;
	max.s32 	%r86, %r85, 0;
	setp.lt.s32 	%p21, %r86, %r22;
	selp.b32 	%r87, %r86, %r4, %p21;
	add.s32 	%r88, %r87, %r13;
	mul.wide.s32 	%rd35, %r88, 4;
	add.s64 	%rd36, %rd2, %rd35;
	ld.global.f32 	%f49, [%rd36];
	ld.global.f32 	%f50, [%rd34+8];
	fma.rn.f32 	%f51, %f49, %f50, %f48;
	add.s32 	%r89, %r76, 3;
	max.s32 	%r90, %r89, 0;
	setp.lt.s32 	%p22, %r90, %r22;
	selp.b32 	%r91, %r90, %r4, %p22;
	add.s32 	%r92, %r91, %r13;
	mul.wide.s32 	%rd37, %r92, 4;
	add.s64 	%rd38, %rd2, %rd37;
	ld.global.f32 	%f52, [%rd38];
	ld.global.f32 	%f53, [%rd34+12];
	fma.rn.f32 	%f72, %f52, %f53, %f51;
	add.s32 	%r111, %r111, 4;
$L__BB0_10:
	setp.eq.s32 	%p23, %r6, 0;
	@%p23 bra 	$L__BB0_15;
	setp.eq.s32 	%p24, %r6, 1;
	@%p24 bra 	$L__BB0_13;
	add.s32 	%r93, %r3, %r111;
	max.s32 	%r94, %r93, 0;
	setp.lt.s32 	%p25, %r94, %r22;
	selp.b32 	%r95, %r94, %r4, %p25;
	add.s32 	%r96, %r111, %r12;
	add.s32 	%r97, %r95, %r13;
	mul.wide.s32 	%rd39, %r97, 4;
	add.s64 	%rd40, %rd2, %rd39;
	ld.global.f32 	%f55, [%rd40];
	mul.wide.u32 	%rd41, %r96, 4;
	add.s64 	%rd42, %rd1, %rd41;
	ld.global.f32 	%f56, [%rd42];
	fma.rn.f32 	%f57, %f55, %f56, %f72;
	add.s32 	%r98, %r93, 1;
	max.s32 	%r99, %r98, 0;
	setp.lt.s32 	%p26, %r99, %r22;
	selp.b32 	%r100, %r99, %r4, %p26;
	add.s32 	%r101, %r100, %r13;
	mul.wide.s32 	%rd43, %r101, 4;
	add.s64 	%rd44, %rd2, %rd43;
	ld.global.f32 	%f58, [%rd44];
	cvt.u64.u32 	%rd45, %r12;
	cvt.u64.u32 	%rd46, %r111;
	add.s64 	%rd47, %rd46, %rd45;
	shl.b64 	%rd48, %rd47, 2;
	add.s64 	%rd49, %rd1, %rd48;
	ld.global.f32 	%f59, [%rd49+4];
	fma.rn.f32 	%f72, %f58, %f59, %f57;
	add.s32 	%r111, %r111, 2;
$L__BB0_13:
	setp.eq.s32 	%p27, %r8, 0;
	@%p27 bra 	$L__BB0_15;
	add.s32 	%r102, %r3, %r111;
	max.s32 	%r103, %r102, 0;
	setp.lt.s32 	%p28, %r103, %r22;
	selp.b32 	%r104, %r103, %r4, %p28;
	add.s32 	%r105, %r111, %r12;
	add.s32 	%r106, %r104, %r13;
	mul.wide.s32 	%rd50, %r106, 4;
	add.s64 	%rd51, %rd2, %rd50;
	ld.global.f32 	%f60, [%rd51];
	mul.wide.u32 	%rd52, %r105, 4;
	add.s64 	%rd53, %rd1, %rd52;
	ld.global.f32 	%f61, [%rd53];
	fma.rn.f32 	%f72, %f60, %f61, %f72;
$L__BB0_15:
	add.s32 	%r108, %r108, 1;
	setp.ne.s32 	%p29, %r108, %r25;
	@%p29 bra 	$L__BB0_4;
$L__BB0_16:
	ld.param.u64 	%rd57, [_Z24image_convolution_kernelPfS_S_iiii_param_1];
	mad.lo.s32 	%r107, %r22, %r33, %r1;
	abs.f32 	%f62, %f72;
	cvta.to.global.u64 	%rd54, %rd57;
	mul.wide.s32 	%rd55, %r107, 4;
	add.s64 	%rd56, %rd54, %rd55;
	st.global.f32 	[%rd56], %f62;
$L__BB0_17:
	ret;

}


// ===== COMPILED SASS (sm_100) =====

	.target	sm_100

	.elftype	@"ET_EXEC"


//--------------------- .note.nv.tkinfo           --------------------------
	.section	.note.nv.tkinfo,"",@"SHT_NOTE"
	.sectionflags	@"SHF_NOTE_NV_TKINFO"
	.tkinfo
        /*0018*/ 	.word	0x00000002
        /*0030*/ 	.string	""
        /*0030*/ 	.string	"ptxas"
        /*0030*/ 	.string	"Cuda compilation tools, release 13.0, V13.0.88"
        /*0030*/ 	.string	"Build cuda_13.0.r13.0/compiler.36424714_0"
        /*0030*/ 	.string	"-arch sm_100 -m 64 "



//--------------------- .note.nv.cuinfo           --------------------------
	.section	.note.nv.cuinfo,"",@"SHT_NOTE"
	.sectionflags	@"SHF_NOTE_NV_CUINFO"
        /*0018*/ 	.short	0x0002
        /*001a*/ 	.short	0x0064
        /*001c*/ 	.short	0x0082
	.zero		2


//--------------------- .nv.info                  --------------------------
	.section	.nv.info,"",@"SHT_CUDA_INFO"
	.align	4


	//----- nvinfo : EIATTR_REGCOUNT
	.align		4
        /*0000*/ 	.byte	0x04, 0x2f
        /*0002*/ 	.short	(.L_1 - .L_0)
	.align		4
.L_0:
        /*0004*/ 	.word	index@(_Z24image_convolution_kernelPfS_S_iiii)
        /*0008*/ 	.word	0x00000020


	//----- nvinfo : EIATTR_FRAME_SIZE
	.align		4
.L_1:
        /*000c*/ 	.byte	0x04, 0x11
        /*000e*/ 	.short	(.L_3 - .L_2)
	.align		4
.L_2:
        /*0010*/ 	.word	index@(_Z24image_convolution_kernelPfS_S_iiii)
        /*0014*/ 	.word	0x00000000


	//----- nvinfo : EIATTR_MIN_STACK_SIZE
	.align		4
.L_3:
        /*0018*/ 	.byte	0x04, 0x12
        /*001a*/ 	.short	(.L_5 - .L_4)
	.align		4
.L_4:
        /*001c*/ 	.word	index@(_Z24image_convolution_kernelPfS_S_iiii)
        /*0020*/ 	.word	0x00000000
.L_5:


//--------------------- .nv.compat                --------------------------
	.section	.nv.compat,"",@"SHT_CUDA_COMPAT_INFO"
	.align	4
        /*0000*/ 	.byte	0x02, 0x09, 0x00, 0x00, 0x02, 0x02, 0x01, 0x00, 0x02, 0x05, 0x05, 0x00, 0x03, 0x07, 0x01, 0x01
        /*0010*/ 	.byte	0x02, 0x03, 0x00, 0x00, 0x02, 0x06, 0x01, 0x00, 0x04, 0x0b, 0x08, 0x00, 0x09, 0x00, 0x00, 0x00
        /*0020*/ 	.byte	0x00, 0x00, 0x00, 0x00


//--------------------- .nv.info._Z24image_convolution_kernelPfS_S_iiii --------------------------
	.section	.nv.info._Z24image_convolution_kernelPfS_S_iiii,"",@"SHT_CUDA_INFO"
	.sectionflags	@""
	.align	4


	//----- nvinfo : EIATTR_CUDA_API_VERSION
	.align		4
        /*0000*/ 	.byte	0x04, 0x37
        /*0002*/ 	.short	(.L_7 - .L_6)
.L_6:
        /*0004*/ 	.word	0x00000082


	//----- nvinfo : EIATTR_KPARAM_INFO
	.align		4
.L_7:
        /*0008*/ 	.byte	0x04, 0x17
        /*000a*/ 	.short	(.L_9 - .L_8)
.L_8:
        /*000c*/ 	.word	0x00000000
        /*0010*/ 	.short	0x0006
        /*0012*/ 	.short	0x0024
        /*0014*/ 	.byte	0x00, 0xf0, 0x11, 0x00


	//----- nvinfo : EIATTR_KPARAM_INFO
	.align		4
.L_9:
        /*0018*/ 	.byte	0x04, 0x17
        /*001a*/ 	.short	(.L_11 - .L_10)
.L_10:
        /*001c*/ 	.word	0x00000000
        /*0020*/ 	.short	0x0005
        /*0022*/ 	.short	0x0020
        /*0024*/ 	.byte	0x00, 0xf0, 0x11, 0x00


	//----- nvinfo : EIATTR_KPARAM_INFO
	.align		4
.L_11:
        /*0028*/ 	.byte	0x04, 0x17
        /*002a*/ 	.short	(.L_13 - .L_12)
.L_12:
        /*002c*/ 	.word	0x00000000
        /*0030*/ 	.short	0x0004
        /*0032*/ 	.short	0x001c
        /*0034*/ 	.byte	0x00, 0xf0, 0x11, 0x00


	//----- nvinfo : EIATTR_KPARAM_INFO
	.align		4
.L_13:
        /*0038*/ 	.byte	0x04, 0x17
        /*003a*/ 	.short	(.L_15 - .L_14)
.L_14:
        /*003c*/ 	.word	0x00000000
        /*0040*/ 	.short	0x0003
        /*0042*/ 	.short	0x0018
        /*0044*/ 	.byte	0x00, 0xf0, 0x11, 0x00


	//----- nvinfo : EIATTR_KPARAM_INFO
	.align		4
.L_15:
        /*0048*/ 	.byte	0x04, 0x17
        /*004a*/ 	.short	(.L_17 - .L_16)
.L_16:
        /*004c*/ 	.word	0x00000000
        /*0050*/ 	.short	0x0002
        /*0052*/ 	.short	0x0010
        /*0054*/ 	.byte	0x00, 0xf5, 0x21, 0x00


	//----- nvinfo : EIATTR_KPARAM_INFO
	.align		4
.L_17:
        /*0058*/ 	.byte	0x04, 0x17
        /*005a*/ 	.short	(.L_19 - .L_18)
.L_18:
        /*005c*/ 	.word	0x00000000
        /*0060*/ 	.short	0x0001
        /*0062*/ 	.short	0x0008
        /*0064*/ 	.byte	0x00, 0xf5, 0x21, 0x00


	//----- nvinfo : EIATTR_KPARAM_INFO
	.align		4
.L_19:
        /*0068*/ 	.byte	0x04, 0x17
        /*006a*/ 	.short	(.L_21 - .L_20)
.L_20:
        /*006c*/ 	.word	0x00000000
        /*0070*/ 	.short	0x0000
        /*0072*/ 	.short	0x0000
        /*0074*/ 	.byte	0x00, 0xf5, 0x21, 0x00


	//----- nvinfo : EIATTR_SPARSE_MMA_MASK
	.align		4
.L_21:
        /*0078*/ 	.byte	0x03, 0x50
        /*007a*/ 	.short	0x0000


	//----- nvinfo : EIATTR_MAXREG_COUNT
	.align		4
        /*007c*/ 	.byte	0x03, 0x1b
        /*007e*/ 	.short	0x00ff


	//----- nvinfo : EIATTR_MERCURY_ISA_VERSION
	.align		4
        /*0080*/ 	.byte	0x03, 0x5f
        /*0082*/ 	.short	0x0101


	//----- nvinfo : EIATTR_VRC_CTA_INIT_COUNT
	.align		4
        /*0084*/ 	.byte	0x02, 0x4a
	.zero		1
	.zero		1


	//----- nvinfo : EIATTR_EXIT_INSTR_OFFSETS
	.align		4
        /*0088*/ 	.byte	0x04, 0x1c
        /*008a*/ 	.short	(.L_23 - .L_22)


	//   ....[0]....
.L_22:
        /*008c*/ 	.word	0x000000c0


	//   ....[1]....
        /*0090*/ 	.word	0x00000dd0


	//----- nvinfo : EIATTR_CBANK_PARAM_SIZE
	.align		4
.L_23:
        /*0094*/ 	.byte	0x03, 0x19
        /*0096*/ 	.short	0x0028


	//----- nvinfo : EIATTR_PARAM_CBANK
	.align		4
        /*0098*/ 	.byte	0x04, 0x0a
        /*009a*/ 	.short	(.L_25 - .L_24)
	.align		4
.L_24:
        /*009c*/ 	.word	index@(.nv.constant0._Z24image_convolution_kernelPfS_S_iiii)
        /*00a0*/ 	.short	0x0380
        /*00a2*/ 	.short	0x0028


	//----- nvinfo : EIATTR_SW_WAR
	.align		4
.L_25:
        /*00a4*/ 	.byte	0x04, 0x36
        /*00a6*/ 	.short	(.L_27 - .L_26)
.L_26:
        /*00a8*/ 	.word	0x00000008
.L_27:


//--------------------- .nv.callgraph             --------------------------
	.section	.nv.callgraph,"",@"SHT_CUDA_CALLGRAPH"
	.align	4
	.sectionentsize	8
	.align		4
        /*0000*/ 	.word	0x00000000
	.align		4
        /*0004*/ 	.word	0xffffffff
	.align		4
        /*0008*/ 	.word	0x00000000
	.align		4
        /*000c*/ 	.word	0xfffffffe
	.align		4
        /*0010*/ 	.word	0x00000000
	.align		4
        /*0014*/ 	.word	0xfffffffd
	.align		4
        /*0018*/ 	.word	0x00000000
	.align		4
        /*001c*/ 	.word	0xfffffffc


//--------------------- .text._Z24image_convolution_kernelPfS_S_iiii --------------------------
	.section	.text._Z24image_convolution_kernelPfS_S_iiii,"ax",@progbits
	.align	128
        .global         _Z24image_convolution_kernelPfS_S_iiii
        .type           _Z24image_convolution_kernelPfS_S_iiii,@function
        .size           _Z24image_convolution_kernelPfS_S_iiii,(.L_x_8 - _Z24image_convolution_kernelPfS_S_iiii)
        .other          _Z24image_convolution_kernelPfS_S_iiii,@"STO_CUDA_ENTRY STV_DEFAULT"
_Z24image_convolution_kernelPfS_S_iiii:
.text._Z24image_convolution_kernelPfS_S_iiii:
[----:B------:R-:W-:Y:S01]  /*0000*/  LDC R1, c[0x0][0x37c] ;  /* 0x0000df00ff017b82 */ /* 0x000fe20000000800 */
[----:B------:R-:W0:Y:S07]  /*0010*/  S2R R0, SR_TID.Y ;  /* 0x0000000000007919 */ /* 0x000e2e0000002200 */
[----:B------:R-:W1:Y:S01]  /*0020*/  LDC R2, c[0x0][0x360] ;  /* 0x0000d800ff027b82 */ /* 0x000e620000000800 */
[----:B------:R-:W2:Y:S01]  /*0030*/  LDCU.64 UR14, c[0x0][0x398] ;  /* 0x00007300ff0e77ac */ /* 0x000ea20008000a00 */
[----:B------:R-:W1:Y:S06]  /*0040*/  S2R R21, SR_TID.X ;  /* 0x0000000000157919 */ /* 0x000e6c0000002100 */
[----:B------:R-:W0:Y:S08]  /*0050*/  S2UR UR5, SR_CTAID.Y ;  /* 0x00000000000579c3 */ /* 0x000e300000002600 */
[----:B------:R-:W0:Y:S08]  /*0060*/  LDC R3, c[0x0][0x364] ;  /* 0x0000d900ff037b82 */ /* 0x000e300000000800 */
[----:B------:R-:W1:Y:S01]  /*0070*/  S2UR UR4, SR_CTAID.X ;  /* 0x00000000000479c3 */ /* 0x000e620000002500 */
[----:B0-----:R-:W-:-:S05]  /*0080*/  IMAD R0, R3, UR5, R0 ;  /* 0x0000000503007c24 */ /* 0x001fca000f8e0200 */
[----:B--2---:R-:W-:Y:S01]  /*0090*/  ISETP.GE.AND P0, PT, R0, UR15, PT ;  /* 0x0000000f00007c0c */ /* 0x004fe2000bf06270 */
[----:B-1----:R-:W-:-:S05]  /*00a0*/  IMAD R21, R2, UR4, R21 ;  /* 0x0000000402157c24 */ /* 0x002fca000f8e0215 */
[----:B------:R-:W-:-:S13]  /*00b0*/  ISETP.GE.OR P0, PT, R21, UR14, P0 ;  /* 0x0000000e15007c0c */ /* 0x000fda0008706670 */
[----:B------:R-:W-:Y:S05]  /*00c0*/  @P0 EXIT ;  /* 0x000000000000094d */ /* 0x000fea0003800000 */
[----:B------:R-:W0:Y:S01]  /*00d0*/  LDCU UR4, c[0x0][0x3a4] ;  /* 0x00007480ff0477ac */ /* 0x000e220008000800 */
[----:B------:R-:W-:Y:S01]  /*00e0*/  IMAD.MOV.U32 R24, RZ, RZ, RZ ;  /* 0x000000ffff187224 */ /* 0x000fe200078e00ff */
[----:B------:R-:W1:Y:S01]  /*00f0*/  LDCU.64 UR10, c[0x0][0x358] ;  /* 0x00006b00ff0a77ac */ /* 0x000e620008000a00 */
[----:B0-----:R-:W-:-:S09]  /*0100*/  UISETP.GE.AND UP0, UPT, UR4, 0x1, UPT ;  /* 0x000000010400788c */ /* 0x001fd2000bf06270 */
[----:B-1----:R-:W-:Y:S05]  /*0110*/  BRA.U !UP0, `(.L_x_0) ;  /* 0x0000000d08147547 */ /* 0x002fea000b800000 */
[----:B------:R-:W0:Y:S02]  /*0120*/  LDCU UR5, c[0x0][0x3a0] ;  /* 0x00007400ff0577ac */ /* 0x000e240008000800 */
[----:B0-----:R-:W-:-:S09]  /*0130*/  UISETP.GE.AND UP0, UPT, UR5, 0x1, UPT ;  /* 0x000000010500788c */ /* 0x001fd2000bf06270 */
[----:B------:R-:W-:Y:S05]  /*0140*/  BRA.U !UP0, `(.L_x_0) ;  /* 0x0000000d08087547 */ /* 0x000fea000b800000 */
[----:B------:R-:W-:Y:S01]  /*0150*/  USHF.R.U32.HI UR6, URZ, 0x1, UR5 ;  /* 0x00000001ff067899 */ /* 0x000fe20008011605 */
[----:B------:R-:W-:Y:S01]  /*0160*/  IMAD.MOV.U32 R24, RZ, RZ, RZ ;  /* 0x000000ffff187224 */ /* 0x000fe200078e00ff */
[----:B------:R-:W-:Y:S02]  /*0170*/  USHF.R.U32.HI UR4, URZ, 0x1, UR4 ;  /* 0x00000001ff047899 */ /* 0x000fe40008011604 */
[----:B------:R-:W-:Y:S02]  /*0180*/  ULOP3.LUT UR7, UR5, 0x7, URZ, 0xc0, !UPT ;  /* 0x0000000705077892 */ /* 0x000fe4000f8ec0ff */
[----:B------:R-:W-:Y:S01]  /*0190*/  IADD3 R23, PT, PT, R21, -UR6, RZ ;  /* 0x8000000615177c10 */ /* 0x000fe2000fffe0ff */
[----:B------:R-:W-:Y:S01]  /*01a0*/  ULOP3.LUT UR8, UR5, 0x3, URZ, 0xc0, !UPT ;  /* 0x0000000305087892 */ /* 0x000fe2000f8ec0ff */
[----:B------:R-:W-:Y:S01]  /*01b0*/  VIADD R26, R0, -UR4 ;  /* 0x80000004001a7c36 */ /* 0x000fe20008000000 */
[----:B------:R-:W-:Y:S02]  /*01c0*/  ULOP3.LUT UR5, UR5, 0x7ffffff8, URZ, 0xc0, !UPT ;  /* 0x7ffffff805057892 */ /* 0x000fe4000f8ec0ff */
[----:B------:R-:W-:-:S02]  /*01d0*/  UIADD3 UR9, UPT, UPT, UR15, -0x1, URZ ;  /* 0xffffffff0f097890 */ /* 0x000fc4000fffe0ff */
[----:B------:R-:W-:Y:S01]  /*01e0*/  UIADD3 UR12, UPT, UPT, UR14, -0x1, URZ ;  /* 0xffffffff0e0c7890 */ /* 0x000fe2000fffe0ff */
[----:B------:R-:W-:-:S11]  /*01f0*/  UMOV UR4, URZ ;  /* 0x000000ff00047c82 */ /* 0x000fd60008000000 */
.L_x_6:
[----:B------:R-:W0:Y:S01]  /*0200*/  LDCU.64 UR16, c[0x0][0x3a0] ;  /* 0x00007400ff1077ac */ /* 0x000e220008000a00 */
[----:B------:R-:W-:Y:S01]  /*0210*/  VIADDMNMX R22, R26, UR4, RZ, !PT ;  /* 0x000000041a167c46 */ /* 0x000fe2000f8001ff */
[----:B------:R-:W-:Y:S01]  /*0220*/  HFMA2 R6, -RZ, RZ, 0, 0 ;  /* 0x00000000ff067431 */ /* 0x000fe200000001ff */
[----:B------:R-:W1:Y:S01]  /*0230*/  LDCU UR6, c[0x0][0x39c] ;  /* 0x00007380ff0677ac */ /* 0x000e620008000800 */
[----:B0-----:R-:W-:Y:S02]  /*0240*/  UISETP.GE.U32.AND UP1, UPT, UR16, 0x8, UPT ;  /* 0x000000081000788c */ /* 0x001fe4000bf26070 */
[----:B------:R-:W-:Y:S01]  /*0250*/  UIMAD UR13, UR4, UR16, URZ ;  /* 0x00000010040d72a4 */ /* 0x000fe2000f8e02ff */
[----:B-1----:R-:W-:Y:S01]  /*0260*/  ISETP.GE.AND P0, PT, R22, UR6, PT ;  /* 0x0000000616007c0c */ /* 0x002fe2000bf06270 */
[----:B------:R-:W-:-:S03]  /*0270*/  UIADD3 UR4, UPT, UPT, UR4, 0x1, URZ ;  /* 0x0000000104047890 */ /* 0x000fc6000fffe0ff */
[----:B------:R-:W-:Y:S01]  /*0280*/  SEL R22, R22, UR9, !P0 ;  /* 0x0000000916167c07 */ /* 0x000fe2000c000000 */
[----:B------:R-:W-:Y:S01]  /*0290*/  UISETP.NE.AND UP0, UPT, UR4, UR17, UPT ;  /* 0x000000110400728c */ /* 0x000fe2000bf05270 */
[----:B------:R-:W-:Y:S10]  /*02a0*/  BRA.U !UP1, `(.L_x_1) ;  /* 0x00000005092c7547 */ /* 0x000ff4000b800000 */
[----:B------:R-:W-:Y:S01]  /*02b0*/  IMAD.MOV.U32 R20, RZ, RZ, RZ ;  /* 0x000000ffff147224 */ /* 0x000fe200078e00ff */
[----:B------:R-:W0:Y:S06]  /*02c0*/  LDCU UR6, c[0x0][0x398] ;  /* 0x00007300ff0677ac */ /* 0x000e2c0008000800 */
.L_x_2:
[----:B------:R-:W1:Y:S01]  /*02d0*/  LDC.64 R2, c[0x0][0x390] ;  /* 0x0000e400ff027b82 */ /* 0x000e620000000a00 */
[----:B------:R-:W-:Y:S01]  /*02e0*/  IADD3 R5, PT, PT, R20, UR13, RZ ;  /* 0x0000000d14057c10 */ /* 0x000fe2000fffe0ff */
[----:B------:R-:W-:-:S05]  /*02f0*/  IMAD.IADD R4, R23, 0x1, R20 ;  /* 0x0000000117047824 */ /* 0x000fca00078e0214 */
[C---:B------:R-:W-:Y:S01]  /*0300*/  VIADDMNMX R6, R4.reuse, 0x1, RZ, !PT ;  /* 0x0000000104067846 */ /* 0x040fe200078001ff */
[----:B------:R-:W2:Y:S01]  /*0310*/  LDC.64 R18, c[0x0][0x380] ;  /* 0x0000e000ff127b82 */ /* 0x000ea20000000a00 */
[C---:B------:R-:W-:Y:S02]  /*0320*/  VIADDMNMX R8, R4.reuse, 0x2, RZ, !PT ;  /* 0x0000000204087846 */ /* 0x040fe400078001ff */
[C---:B------:R-:W-:Y:S02]  /*0330*/  VIADDMNMX R10, R4.reuse, 0x3, RZ, !PT ;  /* 0x00000003040a7846 */ /* 0x040fe400078001ff */
[C---:B------:R-:W-:Y:S02]  /*0340*/  VIADDMNMX R12, R4.reuse, 0x4, RZ, !PT ;  /* 0x00000004040c7846 */ /* 0x040fe400078001ff */
[C---:B------:R-:W-:Y:S02]  /*0350*/  VIADDMNMX R14, R4.reuse, 0x5, RZ, !PT ;  /* 0x00000005040e7846 */ /* 0x040fe400078001ff */
[----:B------:R-:W-:-:S02]  /*0360*/  VIADDMNMX R16, R4, 0x6, RZ, !PT ;  /* 0x0000000604107846 */ /* 0x000fc400078001ff */
[----:B0-----:R-:W-:Y:S02]  /*0370*/  ISETP.GE.AND P5, PT, R6, UR6, PT ;  /* 0x0000000606007c0c */ /* 0x001fe4000bfa6270 */
[----:B------:R-:W-:Y:S02]  /*0380*/  ISETP.GE.AND P4, PT, R8, UR6, PT ;  /* 0x0000000608007c0c */ /* 0x000fe4000bf86270 */
[----:B------:R-:W-:Y:S01]  /*0390*/  ISETP.GE.AND P3, PT, R10, UR6, PT ;  /* 0x000000060a007c0c */ /* 0x000fe2000bf66270 */
[----:B-1----:R-:W-:Y:S01]  /*03a0*/  IMAD.WIDE.U32 R2, R5, 0x4, R2 ;  /* 0x0000000405027825 */ /* 0x002fe200078e0002 */
[----:B------:R-:W-:Y:S02]  /*03b0*/  VIMNMX R5, PT, PT, RZ, R4, !PT ;  /* 0x00000004ff057248 */ /* 0x000fe40007fe0100 */
[----:B------:R-:W-:Y:S02]  /*03c0*/  VIADDMNMX R4, R4, 0x7, RZ, !PT ;  /* 0x0000000704047846 */ /* 0x000fe400078001ff */
[----:B------:R-:W-:Y:S01]  /*03d0*/  ISETP.GE.AND P6, PT, R5, UR6, PT ;  /* 0x0000000605007c0c */ /* 0x000fe2000bfc6270 */
[----:B------:R-:W3:Y:S01]  /*03e0*/  LDG.E R27, desc[UR10][R2.64+0x4] ;  /* 0x0000040a021b7981 */ /* 0x000ee2000c1e1900 */
[----:B------:R-:W-:-:S02]  /*03f0*/  ISETP.GE.AND P2, PT, R12, UR6, PT ;  /* 0x000000060c007c0c */ /* 0x000fc4000bf46270 */
[----:B------:R-:W-:Y:S01]  /*0400*/  SEL R5, R5, UR12, !P6 ;  /* 0x0000000c05057c07 */ /* 0x000fe2000f000000 */
[----:B------:R-:W4:Y:S01]  /*0410*/  LDG.E R29, desc[UR10][R2.64+0x8] ;  /* 0x0000080a021d7981 */ /* 0x000f22000c1e1900 */
[----:B------:R-:W-:Y:S02]  /*0420*/  ISETP.GE.AND P1, PT, R14, UR6, PT ;  /* 0x000000060e007c0c */ /* 0x000fe4000bf26270 */
[----:B------:R-:W-:Y:S01]  /*0430*/  ISETP.GE.AND P0, PT, R16, UR6, PT ;  /* 0x0000000610007c0c */ /* 0x000fe2000bf06270 */
[----:B------:R-:W-:Y:S01]  /*0440*/  IMAD R5, R22, UR6, R5 ;  /* 0x0000000616057c24 */ /* 0x000fe2000f8e0205 */
[----:B------:R-:W-:Y:S01]  /*0450*/  ISETP.GE.AND P6, PT, R4, UR6, PT ;  /* 0x0000000604007c0c */ /* 0x000fe2000bfc6270 */
[----:B------:R-:W5:Y:S01]  /*0460*/  LDG.E R28, desc[UR10][R2.64+0xc] ;  /* 0x00000c0a021c7981 */ /* 0x000f62000c1e1900 */
[----:B------:R-:W-:Y:S02]  /*0470*/  SEL R7, R6, UR12, !P5 ;  /* 0x0000000c06077c07 */ /* 0x000fe4000e800000 */
[----:B------:R-:W-:-:S02]  /*0480*/  SEL R9, R8, UR12, !P4 ;  /* 0x0000000c08097c07 */ /* 0x000fc4000e000000 */
[----:B------:R-:W-:Y:S01]  /*0490*/  SEL R11, R10, UR12, !P3 ;  /* 0x0000000c0a0b7c07 */ /* 0x000fe2000d800000 */
[----:B------:R-:W-:Y:S01]  /*04a0*/  IMAD R7, R22, UR6, R7 ;  /* 0x0000000616077c24 */ /* 0x000fe2000f8e0207 */
[----:B------:R-:W-:Y:S01]  /*04b0*/  SEL R13, R12, UR12, !P2 ;  /* 0x0000000c0c0d7c07 */ /* 0x000fe2000d000000 */
[----:B------:R-:W-:Y:S01]  /*04c0*/  IMAD R9, R22, UR6, R9 ;  /* 0x0000000616097c24 */ /* 0x000fe2000f8e0209 */
[----:B------:R-:W-:Y:S01]  /*04d0*/  SEL R15, R14, UR12, !P1 ;  /* 0x0000000c0e0f7c07 */ /* 0x000fe2000c800000 */
[----:B------:R-:W-:Y:S01]  /*04e0*/  IMAD R11, R22, UR6, R11 ;  /* 0x00000006160b7c24 */ /* 0x000fe2000f8e020b */
[----:B------:R-:W-:Y:S01]  /*04f0*/  SEL R17, R16, UR12, !P0 ;  /* 0x0000000c10117c07 */ /* 0x000fe2000c000000 */
[----:B------:R-:W-:Y:S01]  /*0500*/  IMAD R13, R22, UR6, R13 ;  /* 0x00000006160d7c24 */ /* 0x000fe2000f8e020d */
[----:B------:R-:W-:Y:S01]  /*0510*/  SEL R25, R4, UR12, !P6 ;  /* 0x0000000c04197c07 */ /* 0x000fe2000f000000 */
[C---:B------:R-:W-:Y:S02]  /*0520*/  IMAD R15, R22.reuse, UR6, R15 ;  /* 0x00000006160f7c24 */ /* 0x040fe4000f8e020f */
[----:B------:R-:W-:-:S02]  /*0530*/  IMAD R17, R22, UR6, R17 ;  /* 0x0000000616117c24 */ /* 0x000fc4000f8e0211 */
[----:B------:R-:W-:Y:S02]  /*0540*/  IMAD R25, R22, UR6, R25 ;  /* 0x0000000616197c24 */ /* 0x000fe4000f8e0219 */
[----:B--2---:R-:W-:-:S04]  /*0550*/  IMAD.WIDE R4, R5, 0x4, R18 ;  /* 0x0000000405047825 */ /* 0x004fc800078e0212 */
[--C-:B------:R-:W-:Y:S02]  /*0560*/  IMAD.WIDE R6, R7, 0x4, R18.reuse ;  /* 0x0000000407067825 */ /* 0x100fe400078e0212 */
[----:B------:R-:W2:Y:S02]  /*0570*/  LDG.E R5, desc[UR10][R4.64] ;  /* 0x0000000a04057981 */ /* 0x000ea4000c1e1900 */
[--C-:B------:R-:W-:Y:S02]  /*0580*/  IMAD.WIDE R8, R9, 0x4, R18.reuse ;  /* 0x0000000409087825 */ /* 0x100fe400078e0212 */
[----:B------:R-:W3:Y:S02]  /*0590*/  LDG.E R6, desc[UR10][R6.64] ;  /* 0x0000000a06067981 */ /* 0x000ee4000c1e1900 */
[--C-:B------:R-:W-:Y:S02]  /*05a0*/  IMAD.WIDE R10, R11, 0x4, R18.reuse ;  /* 0x000000040b0a7825 */ /* 0x100fe400078e0212 */
[----:B------:R-:W4:Y:S02]  /*05b0*/  LDG.E R8, desc[UR10][R8.64] ;  /* 0x0000000a08087981 */ /* 0x000f24000c1e1900 */
[----:B------:R-:W-:-:S02]  /*05c0*/  IMAD.WIDE R12, R13, 0x4, R18 ;  /* 0x000000040d0c7825 */ /* 0x000fc400078e0212 */
[----:B------:R-:W5:Y:S02]  /*05d0*/  LDG.E R10, desc[UR10][R10.64] ;  /* 0x0000000a0a0a7981 */ /* 0x000f64000c1e1900 */
[--C-:B------:R-:W-:Y:S02]  /*05e0*/  IMAD.WIDE R14, R15, 0x4, R18.reuse ;  /* 0x000000040f0e7825 */ /* 0x100fe400078e0212 */
[----:B------:R-:W5:Y:S02]  /*05f0*/  LDG.E R12, desc[UR10][R12.64] ;  /* 0x0000000a0c0c7981 */ /* 0x000f64000c1e1900 */
[--C-:B------:R-:W-:Y:S02]  /*0600*/  IMAD.WIDE R16, R17, 0x4, R18.reuse ;  /* 0x0000000411107825 */ /* 0x100fe400078e0212 */
[----:B------:R-:W5:Y:S02]  /*0610*/  LDG.E R7, desc[UR10][R2.64+0x10] ;  /* 0x0000100a02077981 */ /* 0x000f64000c1e1900 */
[----:B------:R-:W-:-:S02]  /*0620*/  IMAD.WIDE R18, R25, 0x4, R18 ;  /* 0x0000000419127825 */ /* 0x000fc400078e0212 */
[----:B------:R-:W2:Y:S04]  /*0630*/  LDG.E R25, desc[UR10][R2.64] ;  /* 0x0000000a02197981 */ /* 0x000ea8000c1e1900 */
[----:B------:R-:W5:Y:S04]  /*0640*/  LDG.E R14, desc[UR10][R14.64] ;  /* 0x0000000a0e0e7981 */ /* 0x000f68000c1e1900 */
[----:B------:R-:W5:Y:S04]  /*0650*/  LDG.E R4, desc[UR10][R2.64+0x14] ;  /* 0x0000140a02047981 */ /* 0x000f68000c1e1900 */
[----:B------:R-:W5:Y:S04]  /*0660*/  LDG.E R16, desc[UR10][R16.64] ;  /* 0x0000000a10107981 */ /* 0x000f68000c1e1900 */
[----:B------:R-:W5:Y:S04]  /*0670*/  LDG.E R9, desc[UR10][R2.64+0x18] ;  /* 0x0000180a02097981 */ /* 0x000f68000c1e1900 */
[----:B------:R-:W5:Y:S04]  /*0680*/  LDG.E R18, desc[UR10][R18.64] ;  /* 0x0000000a12127981 */ /* 0x000f68000c1e1900 */
[----:B------:R-:W5:Y:S01]  /*0690*/  LDG.E R11, desc[UR10][R2.64+0x1c] ;  /* 0x00001c0a020b7981 */ /* 0x000f62000c1e1900 */
[----:B------:R-:W-:-:S04]  /*06a0*/  IADD3 R20, PT, PT, R20, 0x8, RZ ;  /* 0x0000000814147810 */ /* 0x000fc80007ffe0ff */
[----:B------:R-:W-:Y:S01]  /*06b0*/  ISETP.NE.AND P0, PT, R20, UR5, PT ;  /* 0x0000000514007c0c */ /* 0x000fe2000bf05270 */
[----:B--2---:R-:W-:-:S04]  /*06c0*/  FFMA R5, R5, R25, R24 ;  /* 0x0000001905057223 */ /* 0x004fc80000000018 */
[----:B---3--:R-:W-:-:S04]  /*06d0*/  FFMA R5, R6, R27, R5 ;  /* 0x0000001b06057223 */ /* 0x008fc80000000005 */
[----:B----4-:R-:W-:-:S04]  /*06e0*/  FFMA R5, R8, R29, R5 ;  /* 0x0000001d08057223 */ /* 0x010fc80000000005 */
[----:B-----5:R-:W-:-:S04]  /*06f0*/  FFMA R5, R10, R28, R5 ;  /* 0x0000001c0a057223 */ /* 0x020fc80000000005 */
[----:B------:R-:W-:-:S04]  /*0700*/  FFMA R5, R12, R7, R5 ;  /* 0x000000070c057223 */ /* 0x000fc80000000005 */
[----:B------:R-:W-:-:S04]  /*0710*/  FFMA R5, R14, R4, R5 ;  /* 0x000000040e057223 */ /* 0x000fc80000000005 */
[----:B------:R-:W-:-:S04]  /*0720*/  FFMA R5, R16, R9, R5 ;  /* 0x0000000910057223 */ /* 0x000fc80000000005 */
[----:B------:R-:W-:Y:S01]  /*0730*/  FFMA R24, R18, R11, R5 ;  /* 0x0000000b12187223 */ /* 0x000fe20000000005 */
[----:B------:R-:W-:Y:S06]  /*0740*/  @P0 BRA `(.L_x_2) ;  /* 0xfffffff800e00947 */ /* 0x000fec000383ffff */
[----:B------:R-:W-:-:S07]  /*0750*/  IMAD.U32 R6, RZ, RZ, UR5 ;  /* 0x00000005ff067e24 */ /* 0x000fce000f8e00ff */
.L_x_1:
[----:B------:R-:W-:-:S09]  /*0760*/  UISETP.NE.AND UP1, UPT, UR7, URZ, UPT ;  /* 0x000000ff0700728c */ /* 0x000fd2000bf25270 */
[----:B------:R-:W-:Y:S05]  /*0770*/  BRA.U !UP1, `(.L_x_3) ;  /* 0x0000000509787547 */ /* 0x000fea000b800000 */
[----:B------:R-:W-:Y:S02]  /*0780*/  UIADD3 UR6, UPT, UPT, UR7, -0x1, URZ ;  /* 0xffffffff07067890 */ /* 0x000fe4000fffe0ff */
[----:B------:R-:W-:Y:S02]  /*0790*/  UISETP.NE.AND UP2, UPT, UR8, URZ, UPT ;  /* 0x000000ff0800728c */ /* 0x000fe4000bf45270 */
[----:B------:R-:W-:-:S09]  /*07a0*/  UISETP.GE.U32.AND UP1, UPT, UR6, 0x3, UPT ;  /* 0x000000030600788c */ /* 0x000fd2000bf26070 */
[----:B------:R-:W-:Y:S05]  /*07b0*/  BRA.U !UP1, `(.L_x_4) ;  /* 0x0000000109b07547 */ /* 0x000fea000b800000 */
[----:B------:R-:W0:Y:S01]  /*07c0*/  LDC.64 R8, c[0x0][0x390] ;  /* 0x0000e400ff087b82 */ /* 0x000e220000000a00 */
[----:B------:R-:W1:Y:S01]  /*07d0*/  LDCU UR6, c[0x0][0x398] ;  /* 0x00007300ff0677ac */ /* 0x000e620008000800 */
[----:B------:R-:W-:Y:S01]  /*07e0*/  IMAD.IADD R10, R23, 0x1, R6 ;  /* 0x00000001170a7824 */ /* 0x000fe200078e0206 */
[----:B------:R-:W-:-:S04]  /*07f0*/  IADD3 R7, PT, PT, R6, UR13, RZ ;  /* 0x0000000d06077c10 */ /* 0x000fc8000fffe0ff */
[----:B------:R-:W-:Y:S01]  /*0800*/  VIMNMX R11, PT, PT, RZ, R10, !PT ;  /* 0x0000000aff0b7248 */ /* 0x000fe20007fe0100 */
[----:B------:R-:W2:Y:S01]  /*0810*/  LDC.64 R4, c[0x0][0x380] ;  /* 0x0000e000ff047b82 */ /* 0x000ea20000000a00 */
[----:B------:R-:W-:-:S07]  /*0820*/  VIADDMNMX R13, R10, 0x1, RZ, !PT ;  /* 0x000000010a0d7846 */ /* 0x000fce00078001ff */
[----:B------:R-:W3:Y:S01]  /*0830*/  LDC.64 R2, c[0x0][0x390] ;  /* 0x0000e400ff027b82 */ /* 0x000ee20000000a00 */
[----:B-1----:R-:W-:Y:S02]  /*0840*/  ISETP.GE.AND P0, PT, R11, UR6, PT ;  /* 0x000000060b007c0c */ /* 0x002fe4000bf06270 */
[----:B------:R-:W-:Y:S02]  /*0850*/  ISETP.GE.AND P1, PT, R13, UR6, PT ;  /* 0x000000060d007c0c */ /* 0x000fe4000bf26270 */
[C---:B------:R-:W-:Y:S01]  /*0860*/  VIADDMNMX R14, R10.reuse, 0x2, RZ, !PT ;  /* 0x000000020a0e7846 */ /* 0x040fe200078001ff */
[----:B0-----:R-:W-:Y:S01]  /*0870*/  IMAD.WIDE.U32 R8, R7, 0x4, R8 ;  /* 0x0000000407087825 */ /* 0x001fe200078e0008 */
[----:B------:R-:W-:Y:S02]  /*0880*/  SEL R11, R11, UR12, !P0 ;  /* 0x0000000c0b0b7c07 */ /* 0x000fe4000c000000 */
[----:B------:R-:W-:Y:S02]  /*0890*/  SEL R13, R13, UR12, !P1 ;  /* 0x0000000c0d0d7c07 */ /* 0x000fe4000c800000 */
[----:B------:R-:W-:Y:S01]  /*08a0*/  VIADDMNMX R15, R10, 0x3, RZ, !PT ;  /* 0x000000030a0f7846 */ /* 0x000fe200078001ff */
[----:B------:R-:W-:Y:S01]  /*08b0*/  IMAD R11, R22, UR6, R11 ;  /* 0x00000006160b7c24 */ /* 0x000fe2000f8e020b */
[----:B------:R-:W-:Y:S01]  /*08c0*/  ISETP.GE.AND P0, PT, R14, UR6, PT ;  /* 0x000000060e007c0c */ /* 0x000fe2000bf06270 */
[----:B------:R0:W4:Y:S01]  /*08d0*/  LDG.E R7, desc[UR10][R8.64] ;  /* 0x0000000a08077981 */ /* 0x000122000c1e1900 */
[----:B------:R-:W-:Y:S01]  /*08e0*/  IADD3 R12, P2, PT, R6, UR13, RZ ;  /* 0x0000000d060c7c10 */ /* 0x000fe2000ff5e0ff */
[----:B--2---:R-:W-:Y:S01]  /*08f0*/  IMAD.WIDE R10, R11, 0x4, R4 ;  /* 0x000000040b0a7825 */ /* 0x004fe200078e0204 */
[----:B------:R-:W-:-:S02]  /*0900*/  ISETP.GE.AND P1, PT, R15, UR6, PT ;  /* 0x000000060f007c0c */ /* 0x000fc4000bf26270 */
[----:B------:R-:W-:Y:S02]  /*0910*/  IADD3.X R16, PT, PT, RZ, RZ, RZ, P2, !PT ;  /* 0x000000ffff107210 */ /* 0x000fe400017fe4ff */
[----:B------:R-:W-:Y:S01]  /*0920*/  SEL R15, R15, UR12, !P1 ;  /* 0x0000000c0f0f7c07 */ /* 0x000fe2000c800000 */
[----:B------:R-:W4:Y:S01]  /*0930*/  LDG.E R11, desc[UR10][R10.64] ;  /* 0x0000000a0a0b7981 */ /* 0x000f22000c1e1900 */
[----:B---3--:R-:W-:Y:S01]  /*0940*/  LEA R2, P2, R12, R2, 0x2 ;  /* 0x000000020c027211 */ /* 0x008fe200078410ff */
[----:B0-----:R-:W-:Y:S01]  /*0950*/  IMAD R9, R22, UR6, R13 ;  /* 0x0000000616097c24 */ /* 0x001fe2000f8e020d */
[----:B------:R-:W-:Y:S02]  /*0960*/  SEL R13, R14, UR12, !P0 ;  /* 0x0000000c0e0d7c07 */ /* 0x000fe4000c000000 */
[----:B------:R-:W-:Y:S01]  /*0970*/  LEA.HI.X R3, R12, R3, R16, 0x2, P2 ;  /* 0x000000030c037211 */ /* 0x000fe200010f1410 */
[----:B------:R-:W-:-:S04]  /*0980*/  IMAD.WIDE R8, R9, 0x4, R4 ;  /* 0x0000000409087825 */ /* 0x000fc800078e0204 */
[C---:B------:R-:W-:Y:S01]  /*0990*/  IMAD R13, R22.reuse, UR6, R13 ;  /* 0x00000006160d7c24 */ /* 0x040fe2000f8e020d */
[----:B------:R-:W2:Y:S01]  /*09a0*/  LDG.E R14, desc[UR10][R2.64+0x4] ;  /* 0x0000040a020e7981 */ /* 0x000ea2000c1e1900 */
[----:B------:R-:W-:Y:S02]  /*09b0*/  IMAD R15, R22, UR6, R15 ;  /* 0x00000006160f7c24 */ /* 0x000fe4000f8e020f */
[--C-:B------:R-:W-:Y:S01]  /*09c0*/  IMAD.WIDE R12, R13, 0x4, R4.reuse ;  /* 0x000000040d0c7825 */ /* 0x100fe200078e0204 */
[----:B------:R-:W2:Y:S03]  /*09d0*/  LDG.E R8, desc[UR10][R8.64] ;  /* 0x0000000a08087981 */ /* 0x000ea6000c1e1900 */
[----:B------:R-:W-:Y:S01]  /*09e0*/  IMAD.WIDE R4, R15, 0x4, R4 ;  /* 0x000000040f047825 */ /* 0x000fe200078e0204 */
[----:B------:R-:W3:Y:S04]  /*09f0*/  LDG.E R16, desc[UR10][R2.64+0xc] ;  /* 0x00000c0a02107981 */ /* 0x000ee8000c1e1900 */
[----:B------:R-:W5:Y:S04]  /*0a00*/  LDG.E R12, desc[UR10][R12.64] ;  /* 0x0000000a0c0c7981 */ /* 0x000f68000c1e1900 */
[----:B------:R-:W5:Y:S04]  /*0a10*/  LDG.E R15, desc[UR10][R2.64+0x8] ;  /* 0x0000080a020f7981 */ /* 0x000f68000c1e1900 */
[----:B------:R-:W3:Y:S01]  /*0a20*/  LDG.E R4, desc[UR10][R4.64] ;  /* 0x0000000a04047981 */ /* 0x000ee2000c1e1900 */
[----:B------:R-:W-:-:S02]  /*0a30*/  VIADD R6, R6, 0x4 ;  /* 0x0000000406067836 */ /* 0x000fc40000000000 */
[----:B----4-:R-:W-:-:S04]  /*0a40*/  FFMA R7, R11, R7, R24 ;  /* 0x000000070b077223 */ /* 0x010fc80000000018 */
[----:B--2---:R-:W-:-:S04]  /*0a50*/  FFMA R7, R8, R14, R7 ;  /* 0x0000000e08077223 */ /* 0x004fc80000000007 */
[----:B-----5:R-:W-:-:S04]  /*0a60*/  FFMA R7, R12, R15, R7 ;  /* 0x0000000f0c077223 */ /* 0x020fc80000000007 */
[----:B---3--:R-:W-:-:S07]  /*0a70*/  FFMA R24, R4, R16, R7 ;  /* 0x0000001004187223 */ /* 0x008fce0000000007 */
.L_x_4:
[----:B------:R-:W-:Y:S05]  /*0a80*/  BRA.U !UP2, `(.L_x_3) ;  /* 0x000000010ab47547 */ /* 0x000fea000b800000 */
[----:B------:R-:W-:Y:S02]  /*0a90*/  UISETP.NE.AND UP1, UPT, UR8, 0x1, UPT ;  /* 0x000000010800788c */ /* 0x000fe4000bf25270 */
[----:B------:R-:W-:-:S07]  /*0aa0*/  ULOP3.LUT UP2, URZ, UR16, 0x1, URZ, 0xc0, !UPT ;  /* 0x0000000110ff7892 */ /* 0x000fce000f84c0ff */
[----:B------:R-:W-:Y:S05]  /*0ab0*/  BRA.U !UP1, `(.L_x_5) ;  /* 0x0000000109707547 */ /* 0x000fea000b800000 */
[----:B------:R-:W0:Y:S01]  /*0ac0*/  LDCU UR6, c[0x0][0x398] ;  /* 0x00007300ff0677ac */ /* 0x000e220008000800 */
[----:B------:R-:W1:Y:S01]  /*0ad0*/  LDC.64 R8, c[0x0][0x390] ;  /* 0x0000e400ff087b82 */ /* 0x000e620000000a00 */
[----:B------:R-:W-:Y:S01]  /*0ae0*/  IADD3 R7, PT, PT, R23, R6, RZ ;  /* 0x0000000617077210 */ /* 0x000fe20007ffe0ff */
[----:B------:R-:W-:-:S03]  /*0af0*/  VIADD R11, R6, UR13 ;  /* 0x0000000d060b7c36 */ /* 0x000fc60008000000 */
[----:B------:R-:W-:Y:S02]  /*0b00*/  VIMNMX R10, PT, PT, RZ, R7, !PT ;  /* 0x00000007ff0a7248 */ /* 0x000fe40007fe0100 */
[----:B------:R-:W-:Y:S01]  /*0b10*/  VIADDMNMX R12, R7, 0x1, RZ, !PT ;  /* 0x00000001070c7846 */ /* 0x000fe200078001ff */
[----:B------:R-:W2:Y:S08]  /*0b20*/  LDC.64 R2, c[0x0][0x380] ;  /* 0x0000e000ff027b82 */ /* 0x000eb00000000a00 */
[----:B------:R-:W3:Y:S01]  /*0b30*/  LDC.64 R4, c[0x0][0x390] ;  /* 0x0000e400ff047b82 */ /* 0x000ee20000000a00 */
[----:B0-----:R-:W-:-:S02]  /*0b40*/  ISETP.GE.AND P0, PT, R10, UR6, PT ;  /* 0x000000060a007c0c */ /* 0x001fc4000bf06270 */
[----:B------:R-:W-:Y:S02]  /*0b50*/  ISETP.GE.AND P1, PT, R12, UR6, PT ;  /* 0x000000060c007c0c */ /* 0x000fe4000bf26270 */
[----:B------:R-:W-:Y:S02]  /*0b60*/  SEL R7, R10, UR12, !P0 ;  /* 0x0000000c0a077c07 */ /* 0x000fe4000c000000 */
[----:B------:R-:W-:Y:S01]  /*0b70*/  SEL R13, R12, UR12, !P1 ;  /* 0x0000000c0c0d7c07 */ /* 0x000fe2000c800000 */
[----:B-1----:R-:W-:Y:S01]  /*0b80*/  IMAD.WIDE.U32 R8, R11, 0x4, R8 ;  /* 0x000000040b087825 */ /* 0x002fe200078e0008 */
[----:B------:R-:W-:-:S03]  /*0b90*/  IADD3 R14, P0, PT, R6, UR13, RZ ;  /* 0x0000000d060e7c10 */ /* 0x000fc6000ff1e0ff */
[C---:B------:R-:W-:Y:S01]  /*0ba0*/  IMAD R7, R22.reuse, UR6, R7 ;  /* 0x0000000616077c24 */ /* 0x040fe2000f8e0207 */
[----:B------:R-:W-:Y:S01]  /*0bb0*/  IADD3.X R12, PT, PT, RZ, RZ, RZ, P0, !PT ;  /* 0x000000ffff0c7210 */ /* 0x000fe200007fe4ff */
[----:B------:R-:W-:Y:S01]  /*0bc0*/  IMAD R13, R22, UR6, R13 ;  /* 0x00000006160d7c24 */ /* 0x000fe2000f8e020d */
[----:B------:R-:W4:Y:S01]  /*0bd0*/  LDG.E R8, desc[UR10][R8.64] ;  /* 0x0000000a08087981 */ /* 0x000f22000c1e1900 */
[----:B--2---:R-:W-:-:S04]  /*0be0*/  IMAD.WIDE R10, R7, 0x4, R2 ;  /* 0x00000004070a7825 */ /* 0x004fc800078e0202 */
[----:B------:R-:W-:Y:S02]  /*0bf0*/  IMAD.WIDE R2, R13, 0x4, R2 ;  /* 0x000000040d027825 */ /* 0x000fe400078e0202 */
[----:B------:R-:W4:Y:S01]  /*0c00*/  LDG.E R11, desc[UR10][R10.64] ;  /* 0x0000000a0a0b7981 */ /* 0x000f22000c1e1900 */
[----:B---3--:R-:W-:-:S03]  /*0c10*/  LEA R4, P0, R14, R4, 0x2 ;  /* 0x000000040e047211 */ /* 0x008fc600078010ff */
[----:B------:R-:W2:Y:S01]  /*0c20*/  LDG.E R3, desc[UR10][R2.64] ;  /* 0x0000000a02037981 */ /* 0x000ea2000c1e1900 */
[----:B------:R-:W-:-:S05]  /*0c30*/  LEA.HI.X R5, R14, R5, R12, 0x2, P0 ;  /* 0x000000050e057211 */ /* 0x000fca00000f140c */
[----:B------:R-:W2:Y:S01]  /*0c40*/  LDG.E R4, desc[UR10][R4.64+0x4] ;  /* 0x0000040a04047981 */ /* 0x000ea2000c1e1900 */
[----:B------:R-:W-:Y:S02]  /*0c50*/  VIADD R6, R6, 0x2 ;  /* 0x0000000206067836 */ /* 0x000fe40000000000 */
[----:B----4-:R-:W-:-:S04]  /*0c60*/  FFMA R24, R11, R8, R24 ;  /* 0x000000080b187223 */ /* 0x010fc80000000018 */
[----:B--2---:R-:W-:-:S07]  /*0c70*/  FFMA R24, R3, R4, R24 ;  /* 0x0000000403187223 */ /* 0x004fce0000000018 */
.L_x_5:
[----:B------:R-:W-:Y:S05]  /*0c80*/  BRA.U !UP2, `(.L_x_3) ;  /* 0x000000010a347547 */ /* 0x000fea000b800000 */
[----:B------:R-:W0:Y:S01]  /*0c90*/  LDCU UR6, c[0x0][0x398] ;  /* 0x00007300ff0677ac */ /* 0x000e220008000800 */
[----:B------:R-:W1:Y:S01]  /*0ca0*/  LDC.64 R4, c[0x0][0x390] ;  /* 0x0000e400ff047b82 */ /* 0x000e620000000a00 */
[----:B------:R-:W-:Y:S02]  /*0cb0*/  VIADDMNMX R7, R23, R6, RZ, !PT ;  /* 0x0000000617077246 */ /* 0x000fe400078001ff */
[----:B------:R-:W-:-:S05]  /*0cc0*/  IADD3 R9, PT, PT, R6, UR13, RZ ;  /* 0x0000000d06097c10 */ /* 0x000fca000fffe0ff */
[----:B------:R-:W2:Y:S01]  /*0cd0*/  LDC.64 R2, c[0x0][0x380] ;  /* 0x0000e000ff027b82 */ /* 0x000ea20000000a00 */
[----:B0-----:R-:W-:-:S04]  /*0ce0*/  ISETP.GE.AND P0, PT, R7, UR6, PT ;  /* 0x0000000607007c0c */ /* 0x001fc8000bf06270 */
[----:B------:R-:W-:Y:S01]  /*0cf0*/  SEL R7, R7, UR12, !P0 ;  /* 0x0000000c07077c07 */ /* 0x000fe2000c000000 */
[----:B-1----:R-:W-:-:S04]  /*0d00*/  IMAD.WIDE.U32 R4, R9, 0x4, R4 ;  /* 0x0000000409047825 */ /* 0x002fc800078e0004 */
[----:B------:R-:W-:Y:S02]  /*0d10*/  IMAD R7, R22, UR6, R7 ;  /* 0x0000000616077c24 */ /* 0x000fe4000f8e0207 */
[----:B------:R-:W3:Y:S02]  /*0d20*/  LDG.E R4, desc[UR10][R4.64] ;  /* 0x0000000a04047981 */ /* 0x000ee4000c1e1900 */
[----:B--2---:R-:W-:-:S06]  /*0d30*/  IMAD.WIDE R2, R7, 0x4, R2 ;  /* 0x0000000407027825 */ /* 0x004fcc00078e0202 */
[----:B------:R-:W3:Y:S02]  /*0d40*/  LDG.E R3, desc[UR10][R2.64] ;  /* 0x0000000a02037981 */ /* 0x000ee4000c1e1900 */
[----:B---3--:R-:W-:-:S07]  /*0d50*/  FFMA R24, R3, R4, R24 ;  /* 0x0000000403187223 */ /* 0x008fce0000000018 */
.L_x_3:
[----:B------:R-:W-:Y:S05]  /*0d60*/  BRA.U UP0, `(.L_x_6) ;  /* 0xfffffff500247547 */ /* 0x000fea000b83ffff */
.L_x_0:
[----:B------:R-:W0:Y:S01]  /*0d70*/  LDC.64 R2, c[0x0][0x388] ;  /* 0x0000e200ff027b82 */ /* 0x000e220000000a00 */
[----:B------:R-:W1:Y:S01]  /*0d80*/  LDCU UR4, c[0x0][0x398] ;  /* 0x00007300ff0477ac */ /* 0x000e620008000800 */
[----:B------:R-:W-:Y:S01]  /*0d90*/  FADD R5, |R24|, -RZ ;  /* 0x800000ff18057221 */ /* 0x000fe20000000200 */
[----:B-1----:R-:W-:-:S04]  /*0da0*/  IMAD R21, R0, UR4, R21 ;  /* 0x0000000400157c24 */ /* 0x002fc8000f8e0215 */
[----:B0-----:R-:W-:-:S05]  /*0db0*/  IMAD.WIDE R2, R21, 0x4, R2 ;  /* 0x0000000415027825 */ /* 0x001fca00078e0202 */
[----:B------:R-:W-:Y:S01]  /*0dc0*/  STG.E desc[UR10][R2.64], R5 ;  /* 0x0000000502007986 */ /* 0x000fe2000c10190a */
[----:B------:R-:W-:Y:S05]  /*0dd0*/  EXIT ;  /* 0x000000000000794d */ /* 0x000fea0003800000 */
.L_x_7:
[----:B------:R-:W-:-:S00]  /*0de0*/  BRA `(.L_x_7) ;  /* 0xfffffffc00fc7947 */ /* 0x000fc0000383ffff */
[----:B------:R-:W-:-:S00]  /*0df0*/  NOP ;  /* 0x0000000000007918 */ /* 0x000fc00000000000 */
        /* <DEDUP_REMOVED lines=8> */
.L_x_8:


//--------------------- .nv.shared.reserved.0     --------------------------
	.section	.nv.shared.reserved.0,"aw",@nobits
	.weak		__nv_reservedSMEM_offset_0_alias
	.size		__nv_reservedSMEM_offset_0_alias, 0, 64
	.other		__nv_reservedSMEM_offset_0_alias,@"STO_CUDA_RESERVED_SHARED STV_DEFAULT"
__nv_reservedSMEM_offset_0_alias:
	.zero		0
	.zero		64


//--------------------- .nv.constant0._Z24image_convolution_kernelPfS_S_iiii --------------------------
	.section	.nv.constant0._Z24image_convolution_kernelPfS_S_iiii,"a",@progbits
	.sectionflags	@""
	.align	4
.nv.constant0._Z24image_convolution_kernelPfS_S_iiii:
	.zero		936


//--------------------- SYMBOLS --------------------------

	.type		.nv.reservedSmem.offset0,@object
	.size		.nv.reservedSmem.offset0,0x4
